//
// Generated by NVIDIA NVVM Compiler
//
// Compiler Build ID: CL-36424714
// Cuda compilation tools, release 13.0, V13.0.88
// Based on NVVM 20.0.0
//

.version 9.0
.target sm_100
.address_size 64


.func  (.param .b32 func_retval0) _Z14det_mat_devicePiiS_Ri(
	.param .b64 _Z14det_mat_devicePiiS_Ri_param_0,
	.param .b32 _Z14det_mat_devicePiiS_Ri_param_1,
	.param .b64 _Z14det_mat_devicePiiS_Ri_param_2,
	.param .b64 _Z14det_mat_devicePiiS_Ri_param_3
)
{
	.reg .pred 	%p<21>;
	.reg .b32 	%r<104>;
	.reg .b64 	%rd<45>;

	ld.param.u64 	%rd10, [_Z14det_mat_devicePiiS_Ri_param_0];
	ld.param.u32 	%r43, [_Z14det_mat_devicePiiS_Ri_param_1];
	ld.param.u64 	%rd8, [_Z14det_mat_devicePiiS_Ri_param_2];
	ld.param.u64 	%rd9, [_Z14det_mat_devicePiiS_Ri_param_3];
	cvta.to.global.u64 	%rd1, %rd10;
	setp.eq.s32 	%p1, %r43, 2;
	@%p1 bra 	$L__BB0_3;
	setp.ne.s32 	%p2, %r43, 1;
	@%p2 bra 	$L__BB0_4;
	ld.global.u32 	%r103, [%rd1];
	bra.uni 	$L__BB0_29;
$L__BB0_3:
	ld.global.u32 	%r44, [%rd1];
	ld.global.u32 	%r45, [%rd1+12];
	mul.lo.s32 	%r46, %r45, %r44;
	ld.global.u32 	%r47, [%rd1+4];
	ld.global.u32 	%r48, [%rd1+8];
	mul.lo.s32 	%r49, %r48, %r47;
	sub.s32 	%r103, %r46, %r49;
	bra.uni 	$L__BB0_29;
$L__BB0_4:
	cvta.to.global.u64 	%rd11, %rd9;
	add.s32 	%r3, %r43, -1;
	mul.lo.s32 	%r4, %r3, %r43;
	mul.lo.s32 	%r51, %r4, %r3;
	atom.global.add.u32 	%r52, [%rd11], %r51;
	cvt.s64.s32 	%rd2, %r52;
	setp.lt.s32 	%p3, %r43, 1;
	mov.b32 	%r103, 0;
	@%p3 bra 	$L__BB0_29;
	cvta.to.global.u64 	%rd12, %rd8;
	shl.b64 	%rd13, %rd2, 2;
	add.s64 	%rd3, %rd12, %rd13;
	sub.s32 	%r5, %r4, %r3;
	and.b32  	%r6, %r43, 3;
	and.b32  	%r7, %r43, 2147483644;
	mov.b32 	%r85, 0;
	mov.u32 	%r103, %r85;
$L__BB0_6:
	mul.lo.s32 	%r10, %r5, %r85;
	neg.s32 	%r11, %r85;
	mov.b32 	%r87, 0;
	mov.u32 	%r93, %r87;
$L__BB0_7:
	setp.eq.s32 	%p4, %r87, 0;
	@%p4 bra 	$L__BB0_27;
	setp.lt.u32 	%p5, %r43, 4;
	mul.lo.s32 	%r14, %r87, %r43;
	mov.b32 	%r98, 0;
	@%p5 bra 	$L__BB0_19;
	mul.wide.u32 	%rd14, %r14, 4;
	add.s64 	%rd15, %rd1, %rd14;
	add.s64 	%rd44, %rd15, 8;
	mov.b32 	%r91, 0;
	mov.u32 	%r89, %r14;
	mov.u32 	%r90, %r11;
$L__BB0_10:
	setp.eq.s32 	%p6, %r90, 0;
	@%p6 bra 	$L__BB0_12;
	mul.wide.u32 	%rd16, %r89, 4;
	add.s64 	%rd17, %rd1, %rd16;
	ld.global.u32 	%r58, [%rd17];
	add.s32 	%r19, %r93, 1;
	add.s32 	%r59, %r93, %r10;
	mul.wide.s32 	%rd18, %r59, 4;
	add.s64 	%rd19, %rd3, %rd18;
	st.global.u32 	[%rd19], %r58;
	mov.u32 	%r93, %r19;
$L__BB0_12:
	add.s32 	%r60, %r91, 1;
	setp.eq.s32 	%p7, %r60, %r85;
	@%p7 bra 	$L__BB0_14;
	ld.global.u32 	%r61, [%rd44+-4];
	add.s32 	%r21, %r93, 1;
	add.s32 	%r62, %r93, %r10;
	mul.wide.s32 	%rd20, %r62, 4;
	add.s64 	%rd21, %rd3, %rd20;
	st.global.u32 	[%rd21], %r61;
	mov.u32 	%r93, %r21;
$L__BB0_14:
	add.s32 	%r63, %r91, 2;
	setp.eq.s32 	%p8, %r63, %r85;
	@%p8 bra 	$L__BB0_16;
	ld.global.u32 	%r64, [%rd44];
	add.s32 	%r23, %r93, 1;
	add.s32 	%r65, %r93, %r10;
	mul.wide.s32 	%rd22, %r65, 4;
	add.s64 	%rd23, %rd3, %rd22;
	st.global.u32 	[%rd23], %r64;
	mov.u32 	%r93, %r23;
$L__BB0_16:
	add.s32 	%r66, %r91, 3;
	setp.eq.s32 	%p9, %r66, %r85;
	@%p9 bra 	$L__BB0_18;
	ld.global.u32 	%r67, [%rd44+4];
	add.s32 	%r25, %r93, 1;
	add.s32 	%r68, %r93, %r10;
	mul.wide.s32 	%rd24, %r68, 4;
	add.s64 	%rd25, %rd3, %rd24;
	st.global.u32 	[%rd25], %r67;
	mov.u32 	%r93, %r25;
$L__BB0_18:
	add.s32 	%r91, %r91, 4;
	add.s64 	%rd44, %rd44, 16;
	add.s32 	%r90, %r90, 4;
	add.s32 	%r89, %r89, 4;
	setp.ne.s32 	%p10, %r91, %r7;
	mov.u32 	%r98, %r7;
	@%p10 bra 	$L__BB0_10;
$L__BB0_19:
	setp.eq.s32 	%p11, %r6, 0;
	@%p11 bra 	$L__BB0_27;
	setp.eq.s32 	%p12, %r98, %r85;
	@%p12 bra 	$L__BB0_22;
	add.s32 	%r69, %r98, %r14;
	mul.wide.u32 	%rd26, %r69, 4;
	add.s64 	%rd27, %rd1, %rd26;
	ld.global.u32 	%r70, [%rd27];
	add.s32 	%r33, %r93, 1;
	add.s32 	%r71, %r93, %r10;
	mul.wide.s32 	%rd28, %r71, 4;
	add.s64 	%rd29, %rd3, %rd28;
	st.global.u32 	[%rd29], %r70;
	mov.u32 	%r93, %r33;
$L__BB0_22:
	setp.eq.s32 	%p13, %r6, 1;
	@%p13 bra 	$L__BB0_27;
	add.s32 	%r72, %r98, 1;
	setp.eq.s32 	%p14, %r72, %r85;
	cvt.u64.u32 	%rd30, %r14;
	cvt.u64.u32 	%rd31, %r98;
	add.s64 	%rd32, %rd31, %rd30;
	shl.b64 	%rd33, %rd32, 2;
	add.s64 	%rd7, %rd1, %rd33;
	@%p14 bra 	$L__BB0_25;
	ld.global.u32 	%r73, [%rd7+4];
	add.s32 	%r35, %r93, 1;
	add.s32 	%r74, %r93, %r10;
	mul.wide.s32 	%rd34, %r74, 4;
	add.s64 	%rd35, %rd3, %rd34;
	st.global.u32 	[%rd35], %r73;
	mov.u32 	%r93, %r35;
$L__BB0_25:
	setp.eq.s32 	%p15, %r6, 2;
	add.s32 	%r75, %r98, 2;
	setp.eq.s32 	%p16, %r75, %r85;
	or.pred  	%p17, %p15, %p16;
	@%p17 bra 	$L__BB0_27;
	ld.global.u32 	%r76, [%rd7+8];
	add.s32 	%r37, %r93, 1;
	add.s32 	%r77, %r93, %r10;
	mul.wide.s32 	%rd36, %r77, 4;
	add.s64 	%rd37, %rd3, %rd36;
	st.global.u32 	[%rd37], %r76;
	mov.u32 	%r93, %r37;
$L__BB0_27:
	add.s32 	%r87, %r87, 1;
	setp.ne.s32 	%p18, %r87, %r43;
	@%p18 bra 	$L__BB0_7;
	mul.wide.u32 	%rd38, %r85, 4;
	add.s64 	%rd39, %rd1, %rd38;
	ld.global.u32 	%r78, [%rd39];
	cvt.s64.s32 	%rd40, %r10;
	add.s64 	%rd41, %rd2, %rd40;
	shl.b64 	%rd42, %rd41, 2;
	add.s64 	%rd43, %rd8, %rd42;
	{ // callseq 0, 0
	.param .b64 param0;
	st.param.b64 	[param0], %rd43;
	.param .b32 param1;
	st.param.b32 	[param1], %r3;
	.param .b64 param2;
	st.param.b64 	[param2], %rd8;
	.param .b64 param3;
	st.param.b64 	[param3], %rd9;
	.param .b32 retval0;
	call.uni (retval0), 
	_Z14det_mat_devicePiiS_Ri, 
	(
	param0, 
	param1, 
	param2, 
	param3
	);
	ld.param.b32 	%r79, [retval0];
	} // callseq 0
	mul.lo.s32 	%r81, %r79, %r78;
	and.b32  	%r82, %r85, 1;
	setp.eq.b32 	%p19, %r82, 1;
	neg.s32 	%r83, %r81;
	selp.b32 	%r84, %r83, %r81, %p19;
	add.s32 	%r103, %r84, %r103;
	add.s32 	%r85, %r85, 1;
	setp.ne.s32 	%p20, %r85, %r43;
	@%p20 bra 	$L__BB0_6;
$L__BB0_29:
	st.param.b32 	[func_retval0], %r103;
	ret;

}
	// .globl	_Z14det_mat_kernelPiiS_S_S_
.visible .entry _Z14det_mat_kernelPiiS_S_S_(
	.param .u64 .ptr .align 1 _Z14det_mat_kernelPiiS_S_S__param_0,
	.param .u32 _Z14det_mat_kernelPiiS_S_S__param_1,
	.param .u64 .ptr .align 1 _Z14det_mat_kernelPiiS_S_S__param_2,
	.param .u64 .ptr .align 1 _Z14det_mat_kernelPiiS_S_S__param_3,
	.param .u64 .ptr .align 1 _Z14det_mat_kernelPiiS_S_S__param_4
)
{
	.reg .b32 	%r<5>;
	.reg .b64 	%rd<7>;

	ld.param.u64 	%rd1, [_Z14det_mat_kernelPiiS_S_S__param_0];
	ld.param.u32 	%r1, [_Z14det_mat_kernelPiiS_S_S__param_1];
	ld.param.u64 	%rd2, [_Z14det_mat_kernelPiiS_S_S__param_2];
	ld.param.u64 	%rd3, [_Z14det_mat_kernelPiiS_S_S__param_3];
	ld.param.u64 	%rd4, [_Z14det_mat_kernelPiiS_S_S__param_4];
	cvta.to.global.u64 	%rd5, %rd2;
	cvta.to.global.u64 	%rd6, %rd4;
	mov.b32 	%r2, 0;
	st.global.u32 	[%rd6], %r2;
	{ // callseq 1, 0
	.param .b64 param0;
	st.param.b64 	[param0], %rd1;
	.param .b32 param1;
	st.param.b32 	[param1], %r1;
	.param .b64 param2;
	st.param.b64 	[param2], %rd3;
	.param .b64 param3;
	st.param.b64 	[param3], %rd4;
	.param .b32 retval0;
	call.uni (retval0), 
	_Z14det_mat_devicePiiS_Ri, 
	(
	param0, 
	param1, 
	param2, 
	param3
	);
	ld.param.b32 	%r3, [retval0];
	} // callseq 1
	st.global.u32 	[%rd5], %r3;
	ret;

}


// ===== COMPILED SASS (sm_100) =====

	.target	sm_100

	.elftype	@"ET_EXEC"


//--------------------- .note.nv.tkinfo           --------------------------
	.section	.note.nv.tkinfo,"",@"SHT_NOTE"
	.sectionflags	@"SHF_NOTE_NV_TKINFO"
	.tkinfo
        /*0018*/ 	.word	0x00000002
        /*0030*/ 	.string	""
        /*0030*/ 	.string	"ptxas"
        /*0030*/ 	.string	"Cuda compilation tools, release 13.0, V13.0.88"
        /*0030*/ 	.string	"Build cuda_13.0.r13.0/compiler.36424714_0"
        /*0030*/ 	.string	"-arch sm_100 -m 64 "



//--------------------- .note.nv.cuinfo           --------------------------
	.section	.note.nv.cuinfo,"",@"SHT_NOTE"
	.sectionflags	@"SHF_NOTE_NV_CUINFO"
        /*0018*/ 	.short	0x0002
        /*001a*/ 	.short	0x0064
        /*001c*/ 	.short	0x0082
	.zero		2


//--------------------- .nv.info                  --------------------------
	.section	.nv.info,"",@"SHT_CUDA_INFO"
	.align	4


	//----- nvinfo : EIATTR_REGCOUNT
	.align		4
        /*0000*/ 	.byte	0x04, 0x2f
        /*0002*/ 	.short	(.L_1 - .L_0)
	.align		4
.L_0:
        /*0004*/ 	.word	index@(_Z14det_mat_kernelPiiS_S_S_)
        /*0008*/ 	.word	0x0000002c


	//----- nvinfo : EIATTR_FRAME_SIZE
	.align		4
.L_1:
        /*000c*/ 	.byte	0x04, 0x11
        /*000e*/ 	.short	(.L_3 - .L_2)
	.align		4
.L_2:
        /*0010*/ 	.word	index@($_Z14det_mat_kernelPiiS_S_S_$_Z14det_mat_devicePiiS_Ri)
        /*0014*/ 	.word	0x00000000


	//----- nvinfo : EIATTR_FRAME_SIZE
	.align		4
.L_3:
        /*0018*/ 	.byte	0x04, 0x11
        /*001a*/ 	.short	(.L_5 - .L_4)
	.align		4
.L_4:
        /*001c*/ 	.word	index@(_Z14det_mat_kernelPiiS_S_S_)
        /*0020*/ 	.word	0x00000000


	//----- nvinfo : EIATTR_MIN_STACK_SIZE
	.align		4
.L_5:
        /*0024*/ 	.byte	0x04, 0x12
        /*0026*/ 	.short	(.L_7 - .L_6)
	.align		4
.L_6:
        /*0028*/ 	.word	index@(_Z14det_mat_kernelPiiS_S_S_)
        /*002c*/ 	.word	0x00000000
.L_7:


//--------------------- .nv.compat                --------------------------
	.section	.nv.compat,"",@"SHT_CUDA_COMPAT_INFO"
	.align	4
        /*0000*/ 	.byte	0x02, 0x09, 0x00, 0x00, 0x02, 0x02, 0x01, 0x00, 0x02, 0x05, 0x05, 0x00, 0x03, 0x07, 0x01, 0x01
        /*0010*/ 	.byte	0x02, 0x03, 0x00, 0x00, 0x02, 0x06, 0x01, 0x00, 0x04, 0x0b, 0x08, 0x00, 0x09, 0x00, 0x00, 0x00
        /*0020*/ 	.byte	0x00, 0x00, 0x00, 0x00


//--------------------- .nv.info._Z14det_mat_kernelPiiS_S_S_ --------------------------
	.section	.nv.info._Z14det_mat_kernelPiiS_S_S_,"",@"SHT_CUDA_INFO"
	.sectionflags	@""
	.align	4


	//----- nvinfo : EIATTR_CUDA_API_VERSION
	.align		4
        /*0000*/ 	.byte	0x04, 0x37
        /*0002*/ 	.short	(.L_9 - .L_8)
.L_8:
        /*0004*/ 	.word	0x00000082


	//----- nvinfo : EIATTR_KPARAM_INFO
	.align		4
.L_9:
        /*0008*/ 	.byte	0x04, 0x17
        /*000a*/ 	.short	(.L_11 - .L_10)
.L_10:
        /*000c*/ 	.word	0x00000000
        /*0010*/ 	.short	0x0004
        /*0012*/ 	.short	0x0020
        /*0014*/ 	.byte	0x00, 0xf5, 0x21, 0x00


	//----- nvinfo : EIATTR_KPARAM_INFO
	.align		4
.L_11:
        /*0018*/ 	.byte	0x04, 0x17
        /*001a*/ 	.short	(.L_13 - .L_12)
.L_12:
        /*001c*/ 	.word	0x00000000
        /*0020*/ 	.short	0x0003
        /*0022*/ 	.short	0x0018
        /*0024*/ 	.byte	0x00, 0xf5, 0x21, 0x00


	//----- nvinfo : EIATTR_KPARAM_INFO
	.align		4
.L_13:
        /*0028*/ 	.byte	0x04, 0x17
        /*002a*/ 	.short	(.L_15 - .L_14)
.L_14:
        /*002c*/ 	.word	0x00000000
        /*0030*/ 	.short	0x0002
        /*0032*/ 	.short	0x0010
        /*0034*/ 	.byte	0x00, 0xf5, 0x21, 0x00


	//----- nvinfo : EIATTR_KPARAM_INFO
	.align		4
.L_15:
        /*0038*/ 	.byte	0x04, 0x17
        /*003a*/ 	.short	(.L_17 - .L_16)
.L_16:
        /*003c*/ 	.word	0x00000000
        /*0040*/ 	.short	0x0001
        /*0042*/ 	.short	0x0008
        /*0044*/ 	.byte	0x00, 0xf0, 0x11, 0x00


	//----- nvinfo : EIATTR_KPARAM_INFO
	.align		4
.L_17:
        /*0048*/ 	.byte	0x04, 0x17
        /*004a*/ 	.short	(.L_19 - .L_18)
.L_18:
        /*004c*/ 	.word	0x00000000
        /*0050*/ 	.short	0x0000
        /*0052*/ 	.short	0x0000
        /*0054*/ 	.byte	0x00, 0xf5, 0x21, 0x00


	//----- nvinfo : EIATTR_SPARSE_MMA_MASK
	.align		4
.L_19:
        /*0058*/ 	.byte	0x03, 0x50
        /*005a*/ 	.short	0x0000


	//----- nvinfo : EIATTR_MAXREG_COUNT
	.align		4
        /*005c*/ 	.byte	0x03, 0x1b
        /*005e*/ 	.short	0x00ff


	//----- nvinfo : EIATTR_MERCURY_ISA_VERSION
	.align		4
        /*0060*/ 	.byte	0x03, 0x5f
        /*0062*/ 	.short	0x0101


	//----- nvinfo : EIATTR_VRC_CTA_INIT_COUNT
	.align		4
        /*0064*/ 	.byte	0x02, 0x4a
	.zero		1
	.zero		1


	//----- nvinfo : EIATTR_EXIT_INSTR_OFFSETS
	.align		4
        /*0068*/ 	.byte	0x04, 0x1c
        /*006a*/ 	.short	(.L_21 - .L_20)


	//   ....[0]....
.L_20:
        /*006c*/ 	.word	0x00000140


	//----- nvinfo : EIATTR_CRS_STACK_SIZE
	.align		4
.L_21:
        /*0070*/ 	.byte	0x04, 0x1e
        /*0072*/ 	.short	(.L_23 - .L_22)
.L_22:
        /*0074*/ 	.word	0x00000000


	//----- nvinfo : EIATTR_CBANK_PARAM_SIZE
	.align		4
.L_23:
        /*0078*/ 	.byte	0x03, 0x19
        /*007a*/ 	.short	0x0028


	//----- nvinfo : EIATTR_PARAM_CBANK
	.align		4
        /*007c*/ 	.byte	0x04, 0x0a
        /*007e*/ 	.short	(.L_25 - .L_24)
	.align		4
.L_24:
        /*0080*/ 	.word	index@(.nv.constant0._Z14det_mat_kernelPiiS_S_S_)
        /*0084*/ 	.short	0x0380
        /*0086*/ 	.short	0x0028


	//----- nvinfo : EIATTR_SW_WAR
	.align		4
.L_25:
        /*0088*/ 	.byte	0x04, 0x36
        /*008a*/ 	.short	(.L_27 - .L_26)
.L_26:
        /*008c*/ 	.word	0x00000008
.L_27:


//--------------------- .nv.callgraph             --------------------------
	.section	.nv.callgraph,"",@"SHT_CUDA_CALLGRAPH"
	.align	4
	.sectionentsize	8
	.align		4
        /*0000*/ 	.word	0x00000000
	.align		4
        /*0004*/ 	.word	0xffffffff
	.align		4
        /*0008*/ 	.word	0x00000000
	.align		4
        /*000c*/ 	.word	0xfffffffe
	.align		4
        /*0010*/ 	.word	0x00000000
	.align		4
        /*0014*/ 	.word	0xfffffffd
	.align		4
        /*0018*/ 	.word	0x00000000
	.align		4
        /*001c*/ 	.word	0xfffffffc


//--------------------- .text._Z14det_mat_kernelPiiS_S_S_ --------------------------
	.section	.text._Z14det_mat_kernelPiiS_S_S_,"ax",@progbits
	.align	128
        .global         _Z14det_mat_kernelPiiS_S_S_
        .type           _Z14det_mat_kernelPiiS_S_S_,@function
        .size           _Z14det_mat_kernelPiiS_S_S_,(.L_x_18 - _Z14det_mat_kernelPiiS_S_S_)
        .other          _Z14det_mat_kernelPiiS_S_S_,@"STO_CUDA_ENTRY STV_DEFAULT"
_Z14det_mat_kernelPiiS_S_S_:
.text._Z14det_mat_kernelPiiS_S_S_:
[----:B------:R-:W0:Y:S08]  /*0000*/  LDC R1, c[0x0][0x37c] ;  /* 0x0000df00ff017b82 */ /* 0x000e300000000800 */
[----:B------:R-:W1:Y:S01]  /*0010*/  LDC.64 R2, c[0x0][0x3a0] ;  /* 0x0000e800ff027b82 */ /* 0x000e620000000a00 */
[----:B------:R-:W1:Y:S01]  /*0020*/  LDCU.64 UR36, c[0x0][0x358] ;  /* 0x00006b00ff2477ac */ /* 0x000e620008000a00 */
[----:B------:R-:W-:Y:S01]  /*0030*/  MOV R20, 0x120 ;  /* 0x0000012000147802 */ /* 0x000fe20000000f00 */
[----:B------:R-:W-:Y:S01]  /*0040*/  IMAD.MOV.U32 R21, RZ, RZ, 0x0 ;  /* 0x00000000ff157424 */ /* 0x000fe200078e00ff */
[----:B------:R-:W2:Y:S01]  /*0050*/  LDCU.64 UR4, c[0x0][0x380] ;  /* 0x00007000ff0477ac */ /* 0x000ea20008000a00 */
[----:B------:R-:W3:Y:S01]  /*0060*/  LDCU.64 UR8, c[0x0][0x398] ;  /* 0x00007300ff0877ac */ /* 0x000ee20008000a00 */
[----:B------:R-:W4:Y:S01]  /*0070*/  LDCU.64 UR10, c[0x0][0x3a0] ;  /* 0x00007400ff0a77ac */ /* 0x000f220008000a00 */
[----:B------:R-:W5:Y:S01]  /*0080*/  LDCU UR6, c[0x0][0x388] ;  /* 0x00007100ff0677ac */ /* 0x000f620008000800 */
[----:B--2---:R-:W-:Y:S01]  /*0090*/  IMAD.U32 R4, RZ, RZ, UR4 ;  /* 0x00000004ff047e24 */ /* 0x004fe2000f8e00ff */
[----:B-1----:R1:W-:Y:S01]  /*00a0*/  STG.E desc[UR36][R2.64], RZ ;  /* 0x000000ff02007986 */ /* 0x0023e2000c101924 */
[----:B------:R-:W-:-:S02]  /*00b0*/  IMAD.U32 R5, RZ, RZ, UR5 ;  /* 0x00000005ff057e24 */ /* 0x000fc4000f8e00ff */
[----:B---3--:R-:W-:Y:S02]  /*00c0*/  IMAD.U32 R8, RZ, RZ, UR8 ;  /* 0x00000008ff087e24 */ /* 0x008fe4000f8e00ff */
[----:B------:R-:W-:Y:S01]  /*00d0*/  IMAD.U32 R9, RZ, RZ, UR9 ;  /* 0x00000009ff097e24 */ /* 0x000fe2000f8e00ff */
[----:B----4-:R-:W-:Y:S01]  /*00e0*/  MOV R10, UR10 ;  /* 0x0000000a000a7c02 */ /* 0x010fe20008000f00 */
[----:B------:R-:W-:Y:S02]  /*00f0*/  IMAD.U32 R11, RZ, RZ, UR11 ;  /* 0x0000000bff0b7e24 */ /* 0x000fe4000f8e00ff */
[----:B0----5:R-:W-:-:S07]  /*0100*/  IMAD.U32 R6, RZ, RZ, UR6 ;  /* 0x00000006ff067e24 */ /* 0x021fce000f8e00ff */
[----:B-1----:R-:W-:Y:S05]  /*0110*/  CALL.REL.NOINC `($_Z14det_mat_kernelPiiS_S_S_$_Z14det_mat_devicePiiS_Ri) ;  /* 0x00000000000c7944 */ /* 0x002fea0003c00000 */
[----:B------:R-:W0:Y:S02]  /*0120*/  LDC.64 R2, c[0x0][0x390] ;  /* 0x0000e400ff027b82 */ /* 0x000e240000000a00 */
[----:B0-----:R-:W-:Y:S01]  /*0130*/  STG.E desc[UR36][R2.64], R4 ;  /* 0x0000000402007986 */ /* 0x001fe2000c101924 */
[----:B------:R-:W-:Y:S05]  /*0140*/  EXIT ;  /* 0x000000000000794d */ /* 0x000fea0003800000 */
        .type           $_Z14det_mat_kernelPiiS_S_S_$_Z14det_mat_devicePiiS_Ri,@function
        .size           $_Z14det_mat_kernelPiiS_S_S_$_Z14det_mat_devicePiiS_Ri,(.L_x_18 - $_Z14det_mat_kernelPiiS_S_S_$_Z14det_mat_devicePiiS_Ri)
$_Z14det_mat_kernelPiiS_S_S_$_Z14det_mat_devicePiiS_Ri:
[----:B------:R-:W-:-:S05]  /*0150*/  VIADD R1, R1, 0xffffffa8 ;  /* 0xffffffa801017836 */ /* 0x000fca0000000000 */
[----:B------:R-:W-:Y:S04]  /*0160*/  STL [R1+0x50], R39 ;  /* 0x0000502701007387 */ /* 0x000fe80000100800 */
[----:B------:R-:W-:Y:S04]  /*0170*/  STL [R1+0x4c], R38 ;  /* 0x00004c2601007387 */ /* 0x000fe80000100800 */
[----:B------:R-:W-:Y:S04]  /*0180*/  STL [R1+0x48], R37 ;  /* 0x0000482501007387 */ /* 0x000fe80000100800 */
[----:B------:R-:W-:Y:S04]  /*0190*/  STL [R1+0x44], R36 ;  /* 0x0000442401007387 */ /* 0x000fe80000100800 */
[----:B------:R-:W-:Y:S04]  /*01a0*/  STL [R1+0x40], R31 ;  /* 0x0000401f01007387 */ /* 0x000fe80000100800 */
[----:B------:R-:W-:Y:S04]  /*01b0*/  STL [R1+0x3c], R30 ;  /* 0x00003c1e01007387 */ /* 0x000fe80000100800 */
[----:B------:R0:W-:Y:S04]  /*01c0*/  STL [R1+0x38], R29 ;  /* 0x0000381d01007387 */ /* 0x0001e80000100800 */
[----:B------:R1:W-:Y:S04]  /*01d0*/  STL [R1+0x34], R28 ;  /* 0x0000341c01007387 */ /* 0x0003e80000100800 */
[----:B------:R2:W-:Y:S01]  /*01e0*/  STL [R1+0x30], R27 ;  /* 0x0000301b01007387 */ /* 0x0005e20000100800 */
[----:B0-----:R-:W-:-:S03]  /*01f0*/  MOV R29, R11 ;  /* 0x0000000b001d7202 */ /* 0x001fc60000000f00 */
[----:B------:R0:W-:Y:S01]  /*0200*/  STL [R1+0x2c], R26 ;  /* 0x00002c1a01007387 */ /* 0x0001e20000100800 */
[----:B-1----:R-:W-:-:S03]  /*0210*/  IMAD.MOV.U32 R28, RZ, RZ, R10 ;  /* 0x000000ffff1c7224 */ /* 0x002fc600078e000a */
[----:B------:R-:W-:Y:S01]  /*0220*/  STL [R1+0x28], R25 ;  /* 0x0000281901007387 */ /* 0x000fe20000100800 */
[----:B--2---:R-:W-:-:S03]  /*0230*/  MOV R27, R5 ;  /* 0x00000005001b7202 */ /* 0x004fc60000000f00 */
[----:B------:R1:W-:Y:S01]  /*0240*/  STL [R1+0x24], R24 ;  /* 0x0000241801007387 */ /* 0x0003e20000100800 */
[----:B0-----:R-:W-:-:S03]  /*0250*/  IMAD.MOV.U32 R26, RZ, RZ, R4 ;  /* 0x000000ffff1a7224 */ /* 0x001fc600078e0004 */
[----:B------:R0:W-:Y:S04]  /*0260*/  STL [R1+0x20], R23 ;  /* 0x0000201701007387 */ /* 0x0001e80000100800 */
[----:B------:R2:W-:Y:S01]  /*0270*/  STL [R1+0x1c], R22 ;  /* 0x00001c1601007387 */ /* 0x0005e20000100800 */
[----:B-1----:R-:W1:Y:S05]  /*0280*/  BMOV.32.CLEAR R24, B7 ;  /* 0x0000000007187355 */ /* 0x002e6a0000100000 */
[----:B------:R-:W-:Y:S01]  /*0290*/  STL [R1+0x18], R21 ;  /* 0x0000181501007387 */ /* 0x000fe20000100800 */
[----:B0-----:R-:W-:Y:S01]  /*02a0*/  IMAD.MOV.U32 R23, RZ, RZ, R8 ;  /* 0x000000ffff177224 */ /* 0x001fe200078e0008 */
[----:B--2---:R-:W0:Y:S05]  /*02b0*/  BMOV.32.CLEAR R22, B6 ;  /* 0x0000000006167355 */ /* 0x004e2a0000100000 */
[----:B------:R-:W-:Y:S04]  /*02c0*/  STL [R1+0x14], R20 ;  /* 0x0000141401007387 */ /* 0x000fe80000100800 */
[----:B------:R2:W-:Y:S04]  /*02d0*/  STL [R1+0x10], R19 ;  /* 0x0000101301007387 */ /* 0x0005e80000100800 */
[----:B------:R-:W-:Y:S04]  /*02e0*/  STL [R1+0xc], R18 ;  /* 0x00000c1201007387 */ /* 0x000fe80000100800 */
[----:B------:R-:W-:Y:S01]  /*02f0*/  STL [R1+0x8], R17 ;  /* 0x0000081101007387 */ /* 0x000fe20000100800 */
[----:B--2---:R-:W-:-:S03]  /*0300*/  IMAD.MOV.U32 R19, RZ, RZ, R9 ;  /* 0x000000ffff137224 */ /* 0x004fc600078e0009 */
[----:B------:R2:W-:Y:S04]  /*0310*/  STL [R1+0x4], R16 ;  /* 0x0000041001007387 */ /* 0x0005e80000100800 */
[----:B------:R3:W-:Y:S01]  /*0320*/  STL [R1], R2 ;  /* 0x0000000201007387 */ /* 0x0007e20000100800 */
[----:B--2---:R-:W-:Y:S01]  /*0330*/  IMAD.MOV.U32 R16, RZ, RZ, R6 ;  /* 0x000000ffff107224 */ /* 0x004fe200078e0006 */
[----:B------:R-:W2:Y:S04]  /*0340*/  LDC.64 R4, c[0x0][0x358] ;  /* 0x0000d600ff047b82 */ /* 0x000ea80000000a00 */
[----:B------:R-:W-:Y:S01]  /*0350*/  ISETP.NE.AND P0, PT, R16, 0x2, PT ;  /* 0x000000021000780c */ /* 0x000fe20003f05270 */
[----:B------:R-:W-:Y:S05]  /*0360*/  YIELD ;  /* 0x0000000000007946 */ /* 0x000fea0003800000 */
[----:B------:R-:W-:Y:S07]  /*0370*/  BSSY.RECONVERGENT B7, `(.L_x_0) ;  /* 0x00000be000077945 */ /* 0x000fee0003800200 */
[----:B01-3--:R-:W-:Y:S05]  /*0380*/  @!P0 BRA `(.L_x_1) ;  /* 0x0000000800d48947 */ /* 0x00bfea0003800000 */
[----:B------:R-:W-:Y:S01]  /*0390*/  ISETP.NE.AND P0, PT, R16, 0x1, PT ;  /* 0x000000011000780c */ /* 0x000fe20003f05270 */
[----:B------:R-:W-:-:S12]  /*03a0*/  BSSY.RECONVERGENT B6, `(.L_x_2) ;  /* 0x00000b2000067945 */ /* 0x000fd80003800200 */
[----:B------:R-:W-:Y:S05]  /*03b0*/  @P0 BRA `(.L_x_3) ;  /* 0x0000000000100947 */ /* 0x000fea0003800000 */
[----:B--2---:R-:W-:Y:S02]  /*03c0*/  R2UR UR4, R4 ;  /* 0x00000000040472ca */ /* 0x004fe400000e0000 */
[----:B------:R-:W-:-:S13]  /*03d0*/  R2UR UR5, R5 ;  /* 0x00000000050572ca */ /* 0x000fda00000e0000 */
[----:B------:R1:W5:Y:S01]  /*03e0*/  LDG.E R18, desc[UR4][R26.64] ;  /* 0x000000041a127981 */ /* 0x000362000c1e1900 */
[----:B------:R-:W-:Y:S05]  /*03f0*/  BRA `(.L_x_4) ;  /* 0x0000000800b07947 */ /* 0x000fea0003800000 */
.L_x_3:
[----:B------:R-:W-:Y:S01]  /*0400*/  VIADD R3, R16, 0xffffffff ;  /* 0xffffffff10037836 */ /* 0x000fe20000000000 */
[----:B--2---:R-:W-:Y:S02]  /*0410*/  R2UR UR4, R4 ;  /* 0x00000000040472ca */ /* 0x004fe400000e0000 */
[----:B------:R-:W-:Y:S01]  /*0420*/  R2UR UR5, R5 ;  /* 0x00000000050572ca */ /* 0x000fe200000e0000 */
[----:B------:R-:W-:Y:S01]  /*0430*/  IMAD R0, R3, R16, RZ ;  /* 0x0000001003007224 */ /* 0x000fe200078e02ff */
[----:B------:R-:W-:-:S03]  /*0440*/  ISETP.GE.AND P0, PT, R16, 0x1, PT ;  /* 0x000000011000780c */ /* 0x000fc60003f06270 */
[----:B------:R-:W-:Y:S02]  /*0450*/  IMAD R3, R3, R0, RZ ;  /* 0x0000000003037224 */ /* 0x000fe400078e02ff */
[----:B------:R-:W-:-:S06]  /*0460*/  IMAD.MOV.U32 R18, RZ, RZ, RZ ;  /* 0x000000ffff127224 */ /* 0x000fcc00078e00ff */
[----:B------:R0:W5:Y:S02]  /*0470*/  ATOMG.E.ADD.STRONG.GPU PT, R2, desc[UR4][R28.64], R3 ;  /* 0x800000031c0279a8 */ /* 0x00016400081ef104 */
[----:B------:R-:W-:Y:S05]  /*0480*/  @!P0 BRA `(.L_x_4) ;  /* 0x00000008008c8947 */ /* 0x000fea0003800000 */
[----:B------:R-:W-:Y:S02]  /*0490*/  HFMA2 R18, -RZ, RZ, 0, 0 ;  /* 0x00000000ff127431 */ /* 0x000fe400000001ff */
[----:B------:R-:W-:-:S07]  /*04a0*/  IMAD.MOV.U32 R25, RZ, RZ, RZ ;  /* 0x000000ffff197224 */ /* 0x000fce00078e00ff */
.L_x_15:
[----:B------:R-:W-:Y:S01]  /*04b0*/  VIADD R6, R16, 0xffffffff ;  /* 0xffffffff10067836 */ /* 0x000fe20000000000 */
[----:B------:R-:W-:Y:S01]  /*04c0*/  BSSY.RECONVERGENT B1, `(.L_x_5) ;  /* 0x0000088000017945 */ /* 0x000fe20003800200 */
[----:B------:R-:W-:Y:S01]  /*04d0*/  IMAD.MOV R0, RZ, RZ, -R25 ;  /* 0x000000ffff007224 */ /* 0x000fe200078e0a19 */
[----:B------:R-:W-:Y:S01]  /*04e0*/  MOV R34, RZ ;  /* 0x000000ff00227202 */ /* 0x000fe20000000f00 */
[----:B0-----:R-:W-:Y:S02]  /*04f0*/  IMAD R3, R6, R16, RZ ;  /* 0x0000001006037224 */ /* 0x001fe400078e02ff */
[----:B------:R-:W-:Y:S02]  /*0500*/  IMAD.MOV.U32 R7, RZ, RZ, RZ ;  /* 0x000000ffff077224 */ /* 0x000fe400078e00ff */
[----:B------:R-:W-:-:S04]  /*0510*/  IMAD.IADD R4, R3, 0x1, -R6 ;  /* 0x0000000103047824 */ /* 0x000fc800078e0a06 */
[----:B------:R-:W-:-:S07]  /*0520*/  IMAD R3, R4, R25, RZ ;  /* 0x0000001904037224 */ /* 0x000fce00078e02ff */
.L_x_14:
[----:B0-----:R-:W0:Y:S01]  /*0530*/  LDC.64 R32, c[0x0][0x358] ;  /* 0x0000d600ff207b82 */ /* 0x001e220000000a00 */
[----:B------:R-:W-:Y:S01]  /*0540*/  ISETP.NE.AND P0, PT, R7, RZ, PT ;  /* 0x000000ff0700720c */ /* 0x000fe20003f05270 */
[----:B------:R-:W-:Y:S01]  /*0550*/  BSSY.RECONVERGENT B0, `(.L_x_6) ;  /* 0x000007b000007945 */ /* 0x000fe20003800200 */
[----:B-----5:R-:W-:Y:S01]  /*0560*/  SHF.R.S32.HI R30, RZ, 0x1f, R2 ;  /* 0x0000001fff1e7819 */ /* 0x020fe20000011402 */
[----:B------:R-:W-:Y:S02]  /*0570*/  IMAD.MOV.U32 R12, RZ, RZ, R26 ;  /* 0x000000ffff0c7224 */ /* 0x000fe400078e001a */
[----:B------:R-:W-:-:S08]  /*0580*/  IMAD.MOV.U32 R13, RZ, RZ, R27 ;  /* 0x000000ffff0d7224 */ /* 0x000fd000078e001b */
[----:B-12---:R-:W-:Y:S05]  /*0590*/  @!P0 BRA `(.L_x_7) ;  /* 0x0000000400d88947 */ /* 0x006fea0003800000 */
[----:B------:R-:W-:Y:S01]  /*05a0*/  ISETP.GE.U32.AND P0, PT, R16, 0x4, PT ;  /* 0x000000041000780c */ /* 0x000fe20003f06070 */
[----:B------:R-:W-:Y:S01]  /*05b0*/  BSSY.RECONVERGENT B2, `(.L_x_8) ;  /* 0x0000047000027945 */ /* 0x000fe20003800200 */
[C---:B------:R-:W-:Y:S01]  /*05c0*/  LEA R4, P1, R2.reuse, R23, 0x2 ;  /* 0x0000001702047211 */ /* 0x040fe200078210ff */
[----:B------:R-:W-:Y:S02]  /*05d0*/  IMAD R17, R7, R16, RZ ;  /* 0x0000001007117224 */ /* 0x000fe400078e02ff */
[----:B------:R-:W-:Y:S01]  /*05e0*/  IMAD.MOV.U32 R14, RZ, RZ, RZ ;  /* 0x000000ffff0e7224 */ /* 0x000fe200078e00ff */
[----:B------:R-:W-:-:S07]  /*05f0*/  LEA.HI.X R5, R2, R19, R30, 0x2, P1 ;  /* 0x0000001302057211 */ /* 0x000fce00008f141e */
[----:B------:R-:W-:Y:S05]  /*0600*/  @!P0 BRA `(.L_x_9) ;  /* 0x0000000400048947 */ /* 0x000fea0003800000 */
[----:B------:R-:W-:Y:S01]  /*0610*/  IMAD.WIDE.U32 R8, R17, 0x4, R12 ;  /* 0x0000000411087825 */ /* 0x000fe200078e000c */
[----:B------:R-:W-:Y:S01]  /*0620*/  BSSY.RECONVERGENT B3, `(.L_x_10) ;  /* 0x000003e000037945 */ /* 0x000fe20003800200 */
[----:B------:R-:W-:Y:S02]  /*0630*/  MOV R31, R17 ;  /* 0x00000011001f7202 */ /* 0x000fe40000000f00 */
[----:B------:R-:W-:Y:S01]  /*0640*/  IMAD.MOV.U32 R35, RZ, RZ, RZ ;  /* 0x000000ffff237224 */ /* 0x000fe200078e00ff */
[----:B------:R-:W-:Y:S01]  /*0650*/  IADD3 R38, P0, PT, R8, 0x8, RZ ;  /* 0x0000000808267810 */ /* 0x000fe20007f1e0ff */
[----:B------:R-:W-:-:S04]  /*0660*/  IMAD.MOV.U32 R36, RZ, RZ, R0 ;  /* 0x000000ffff247224 */ /* 0x000fc800078e0000 */
[----:B------:R-:W-:-:S08]  /*0670*/  IMAD.X R41, RZ, RZ, R9, P0 ;  /* 0x000000ffff297224 */ /* 0x000fd000000e0609 */
.L_x_11:
[----:B------:R-:W-:-:S13]  /*0680*/  ISETP.NE.AND P2, PT, R36, RZ, PT ;  /* 0x000000ff2400720c */ /* 0x000fda0003f45270 */
[----:B0-----:R-:W-:Y:S01]  /*0690*/  @P2 R2UR UR4, R32 ;  /* 0x00000000200422ca */ /* 0x001fe200000e0000 */
[----:B------:R-:W-:Y:S01]  /*06a0*/  @P2 IMAD.WIDE.U32 R8, R31, 0x4, R12 ;  /* 0x000000041f082825 */ /* 0x000fe200078e000c */
[----:B------:R-:W-:-:S13]  /*06b0*/  @P2 R2UR UR5, R33 ;  /* 0x00000000210522ca */ /* 0x000fda00000e0000 */
[----:B-1----:R0:W2:Y:S01]  /*06c0*/  @P2 LDG.E R37, desc[UR4][R8.64] ;  /* 0x0000000408252981 */ /* 0x0020a2000c1e1900 */
[----:B------:R-:W-:Y:S02]  /*06d0*/  VIADD R10, R35, 0x1 ;  /* 0x00000001230a7836 */ /* 0x000fe40000000000 */
[----:B------:R-:W-:-:S03]  /*06e0*/  @P2 IMAD.IADD R11, R3, 0x1, R34 ;  /* 0x00000001030b2824 */ /* 0x000fc600078e0222 */
[----:B------:R-:W-:Y:S01]  /*06f0*/  ISETP.NE.AND P0, PT, R10, R25, PT ;  /* 0x000000190a00720c */ /* 0x000fe20003f05270 */
[----:B------:R-:W-:Y:S01]  /*0700*/  @P2 IMAD.WIDE R10, R11, 0x4, R4 ;  /* 0x000000040b0a2825 */ /* 0x000fe200078e0204 */
[----:B0-----:R-:W-:-:S03]  /*0710*/  MOV R8, R38 ;  /* 0x0000002600087202 */ /* 0x001fc60000000f00 */
[----:B------:R-:W-:-:S08]  /*0720*/  IMAD.MOV.U32 R9, RZ, RZ, R41 ;  /* 0x000000ffff097224 */ /* 0x000fd000078e0029 */
[----:B------:R-:W-:Y:S02]  /*0730*/  @P0 R2UR UR6, R32 ;  /* 0x00000000200602ca */ /* 0x000fe400000e0000 */
[----:B------:R-:W-:Y:S01]  /*0740*/  @P0 R2UR UR7, R33 ;  /* 0x00000000210702ca */ /* 0x000fe200000e0000 */
[----:B------:R-:W-:Y:S01]  /*0750*/  VIADD R14, R35, 0x2 ;  /* 0x00000002230e7836 */ /* 0x000fe20000000000 */
[----:B--2---:R0:W-:Y:S11]  /*0760*/  @P2 STG.E desc[UR4][R10.64], R37 ;  /* 0x000000250a002986 */ /* 0x0041f6000c101904 */
[----:B------:R-:W2:Y:S01]  /*0770*/  @P0 LDG.E R39, desc[UR6][R8.64+-0x4] ;  /* 0xfffffc0608270981 */ /* 0x000ea2000c1e1900 */
[----:B------:R-:W-:Y:S01]  /*0780*/  ISETP.NE.AND P1, PT, R14, R25, PT ;  /* 0x000000190e00720c */ /* 0x000fe20003f25270 */
[----:B------:R-:W-:Y:S01]  /*0790*/  @P2 VIADD R14, R34, 0x1 ;  /* 0x00000001220e2836 */ /* 0x000fe20000000000 */
[----:B------:R-:W-:-:S02]  /*07a0*/  @P0 R2UR UR4, R32 ;  /* 0x00000000200402ca */ /* 0x000fc400000e0000 */
[----:B------:R-:W-:Y:S02]  /*07b0*/  @P0 R2UR UR5, R33 ;  /* 0x00000000210502ca */ /* 0x000fe400000e0000 */
[----:B------:R-:W-:-:S05]  /*07c0*/  @P2 MOV R34, R14 ;  /* 0x0000000e00222202 */ /* 0x000fca0000000f00 */
[----:B------:R-:W-:Y:S02]  /*07d0*/  @P0 IMAD.IADD R15, R3, 0x1, R34 ;  /* 0x00000001030f0824 */ /* 0x000fe400078e0222 */
[----:B------:R-:W-:Y:S02]  /*07e0*/  @P1 R2UR UR6, R32 ;  /* 0x00000000200612ca */ /* 0x000fe400000e0000 */
[----:B------:R-:W-:Y:S01]  /*07f0*/  @P1 R2UR UR7, R33 ;  /* 0x00000000210712ca */ /* 0x000fe200000e0000 */
[----:B------:R-:W-:-:S04]  /*0800*/  @P0 IMAD.WIDE R14, R15, 0x4, R4 ;  /* 0x000000040f0e0825 */ /* 0x000fc800078e0204 */
[----:B0-----:R-:W-:Y:S01]  /*0810*/  VIADD R10, R35, 0x3 ;  /* 0x00000003230a7836 */ /* 0x001fe20000000000 */
[----:B--2---:R0:W-:Y:S07]  /*0820*/  @P0 STG.E desc[UR4][R14.64], R39 ;  /* 0x000000270e000986 */ /* 0x0041ee000c101904 */
        /* <DEDUP_REMOVED lines=9> */
[----:B------:R-:W-:-:S05]  /*08c0*/  @P1 IMAD.WIDE R10, R11, 0x4, R4 ;  /* 0x000000040b0a1825 */ /* 0x000fca00078e0204 */
[----:B--2---:R1:W-:Y:S07]  /*08d0*/  @P1 STG.E desc[UR4][R10.64], R37 ;  /* 0x000000250a001986 */ /* 0x0043ee000c101904 */
[----:B0-----:R0:W2:Y:S01]  /*08e0*/  @P2 LDG.E R39, desc[UR6][R8.64+0x4] ;  /* 0x0000040608272981 */ /* 0x0010a2000c1e1900 */
[----:B------:R-:W-:Y:S01]  /*08f0*/  @P1 VIADD R14, R34, 0x1 ;  /* 0x00000001220e1836 */ /* 0x000fe20000000000 */
[----:B------:R-:W-:Y:S01]  /*0900*/  LOP3.LUT R40, R16, 0x7ffffffc, RZ, 0xc0, !PT ;  /* 0x7ffffffc10287812 */ /* 0x000fe200078ec0ff */
[----:B------:R-:W-:Y:S01]  /*0910*/  VIADD R35, R35, 0x4 ;  /* 0x0000000423237836 */ /* 0x000fe20000000000 */
[----:B------:R-:W-:Y:S01]  /*0920*/  @P2 R2UR UR4, R32 ;  /* 0x00000000200422ca */ /* 0x000fe200000e0000 */
[----:B------:R-:W-:Y:S01]  /*0930*/  @P1 IMAD.MOV.U32 R34, RZ, RZ, R14 ;  /* 0x000000ffff221224 */ /* 0x000fe200078e000e */
[----:B------:R-:W-:Y:S01]  /*0940*/  @P2 R2UR UR5, R33 ;  /* 0x00000000210522ca */ /* 0x000fe200000e0000 */
[----:B------:R-:W-:Y:S01]  /*0950*/  VIADD R36, R36, 0x4 ;  /* 0x0000000424247836 */ /* 0x000fe20000000000 */
[----:B------:R-:W-:Y:S01]  /*0960*/  ISETP.NE.AND P0, PT, R35, R40, PT ;  /* 0x000000282300720c */ /* 0x000fe20003f05270 */
[----:B------:R-:W-:Y:S01]  /*0970*/  VIADD R31, R31, 0x4 ;  /* 0x000000041f1f7836 */ /* 0x000fe20000000000 */
[----:B------:R-:W-:-:S02]  /*0980*/  @P2 IADD3 R15, PT, PT, R3, R34, RZ ;  /* 0x00000022030f2210 */ /* 0x000fc40007ffe0ff */
[----:B------:R-:W-:Y:S01]  /*0990*/  IADD3 R38, P1, PT, R8, 0x10, RZ ;  /* 0x0000001008267810 */ /* 0x000fe20007f3e0ff */
[----:B0-----:R-:W-:Y:S02]  /*09a0*/  @P2 VIADD R8, R34, 0x1 ;  /* 0x0000000122082836 */ /* 0x001fe40000000000 */
[----:B------:R-:W-:-:S03]  /*09b0*/  @P2 IMAD.WIDE R14, R15, 0x4, R4 ;  /* 0x000000040f0e2825 */ /* 0x000fc600078e0204 */
[----:B------:R-:W-:Y:S01]  /*09c0*/  @P2 MOV R34, R8 ;  /* 0x0000000800222202 */ /* 0x000fe20000000f00 */
[----:B------:R-:W-:Y:S01]  /*09d0*/  IMAD.X R41, RZ, RZ, R9, P1 ;  /* 0x000000ffff297224 */ /* 0x000fe200008e0609 */
[----:B--2---:R1:W-:Y:S01]  /*09e0*/  @P2 STG.E desc[UR4][R14.64], R39 ;  /* 0x000000270e002986 */ /* 0x0043e2000c101904 */
[----:B------:R-:W-:Y:S05]  /*09f0*/  @P0 BRA `(.L_x_11) ;  /* 0xfffffffc00200947 */ /* 0x000fea000383ffff */
[----:B------:R-:W-:Y:S05]  /*0a00*/  BSYNC.RECONVERGENT B3 ;  /* 0x0000000000037941 */ /* 0x000fea0003800200 */
.L_x_10:
[----:B-1----:R-:W-:-:S07]  /*0a10*/  IMAD.MOV.U32 R14, RZ, RZ, R40 ;  /* 0x000000ffff0e7224 */ /* 0x002fce00078e0028 */
.L_x_9:
[----:B------:R-:W-:Y:S05]  /*0a20*/  BSYNC.RECONVERGENT B2 ;  /* 0x0000000000027941 */ /* 0x000fea0003800200 */
.L_x_8:
[----:B------:R-:W-:-:S04]  /*0a30*/  LOP3.LUT R31, R16, 0x3, RZ, 0xc0, !PT ;  /* 0x00000003101f7812 */ /* 0x000fc800078ec0ff */
[----:B------:R-:W-:-:S13]  /*0a40*/  ISETP.NE.AND P0, PT, R31, RZ, PT ;  /* 0x000000ff1f00720c */ /* 0x000fda0003f05270 */
[----:B------:R-:W-:Y:S05]  /*0a50*/  @!P0 BRA `(.L_x_7) ;  /* 0x0000000000a88947 */ /* 0x000fea0003800000 */
[----:B------:R-:W-:Y:S01]  /*0a60*/  ISETP.NE.AND P0, PT, R14, R25, PT ;  /* 0x000000190e00720c */ /* 0x000fe20003f05270 */
[----:B------:R-:W-:Y:S01]  /*0a70*/  BSSY.RECONVERGENT B2, `(.L_x_12) ;  /* 0x000000c000027945 */ /* 0x000fe20003800200 */
[----:B------:R-:W-:-:S11]  /*0a80*/  ISETP.NE.AND P1, PT, R31, 0x1, PT ;  /* 0x000000011f00780c */ /* 0x000fd60003f25270 */
[----:B------:R-:W-:Y:S05]  /*0a90*/  @!P0 BRA `(.L_x_13) ;  /* 0x0000000000248947 */ /* 0x000fea0003800000 */
[----:B0-----:R-:W-:Y:S02]  /*0aa0*/  R2UR UR4, R32 ;  /* 0x00000000200472ca */ /* 0x001fe400000e0000 */
[----:B------:R-:W-:Y:S02]  /*0ab0*/  R2UR UR5, R33 ;  /* 0x00000000210572ca */ /* 0x000fe400000e0000 */
[----:B------:R-:W-:-:S05]  /*0ac0*/  IADD3 R9, PT, PT, R17, R14, RZ ;  /* 0x0000000e11097210 */ /* 0x000fca0007ffe0ff */
[----:B------:R-:W-:-:S06]  /*0ad0*/  IMAD.WIDE.U32 R8, R9, 0x4, R12 ;  /* 0x0000000409087825 */ /* 0x000fcc00078e000c */
[----:B------:R-:W2:Y:S01]  /*0ae0*/  LDG.E R9, desc[UR4][R8.64] ;  /* 0x0000000408097981 */ /* 0x000ea2000c1e1900 */
[----:B------:R-:W-:Y:S02]  /*0af0*/  IMAD.IADD R11, R3, 0x1, R34 ;  /* 0x00000001030b7824 */ /* 0x000fe400078e0222 */
[----:B------:R-:W-:Y:S02]  /*0b00*/  VIADD R34, R34, 0x1 ;  /* 0x0000000122227836 */ /* 0x000fe40000000000 */
[----:B------:R-:W-:-:S05]  /*0b10*/  IMAD.WIDE R10, R11, 0x4, R4 ;  /* 0x000000040b0a7825 */ /* 0x000fca00078e0204 */
[----:B--2---:R1:W-:Y:S02]  /*0b20*/  STG.E desc[UR4][R10.64], R9 ;  /* 0x000000090a007986 */ /* 0x0043e4000c101904 */
.L_x_13:
[----:B------:R-:W-:Y:S05]  /*0b30*/  BSYNC.RECONVERGENT B2 ;  /* 0x0000000000027941 */ /* 0x000fea0003800200 */
.L_x_12:
[----:B------:R-:W-:Y:S05]  /*0b40*/  @!P1 BRA `(.L_x_7) ;  /* 0x00000000006c9947 */ /* 0x000fea0003800000 */
[----:B------:R-:W-:Y:S01]  /*0b50*/  VIADD R8, R14, 0x1 ;  /* 0x000000010e087836 */ /* 0x000fe20000000000 */
[----:B------:R-:W-:-:S04]  /*0b60*/  IADD3 R17, P0, PT, R17, R14, RZ ;  /* 0x0000000e11117210 */ /* 0x000fc80007f1e0ff */
[----:B------:R-:W-:Y:S02]  /*0b70*/  ISETP.NE.AND P1, PT, R8, R25, PT ;  /* 0x000000190800720c */ /* 0x000fe40003f25270 */
[----:B-1----:R-:W-:Y:S02]  /*0b80*/  IADD3.X R9, PT, PT, RZ, RZ, RZ, P0, !PT ;  /* 0x000000ffff097210 */ /* 0x002fe400007fe4ff */
[----:B------:R-:W-:-:S04]  /*0b90*/  LEA R8, P0, R17, R26, 0x2 ;  /* 0x0000001a11087211 */ /* 0x000fc800078010ff */
[----:B------:R-:W-:-:S05]  /*0ba0*/  LEA.HI.X R9, R17, R27, R9, 0x2, P0 ;  /* 0x0000001b11097211 */ /* 0x000fca00000f1409 */
[----:B0-----:R-:W-:Y:S02]  /*0bb0*/  @P1 R2UR UR4, R32 ;  /* 0x00000000200412ca */ /* 0x001fe400000e0000 */
[----:B------:R-:W-:-:S13]  /*0bc0*/  @P1 R2UR UR5, R33 ;  /* 0x00000000210512ca */ /* 0x000fda00000e0000 */
[----:B------:R-:W2:Y:S01]  /*0bd0*/  @P1 LDG.E R15, desc[UR4][R8.64+0x4] ;  /* 0x00000404080f1981 */ /* 0x000ea2000c1e1900 */
[----:B------:R-:W-:Y:S02]  /*0be0*/  VIADD R14, R14, 0x2 ;  /* 0x000000020e0e7836 */ /* 0x000fe40000000000 */
[----:B------:R-:W-:-:S03]  /*0bf0*/  @P1 IMAD.IADD R11, R3, 0x1, R34 ;  /* 0x00000001030b1824 */ /* 0x000fc600078e0222 */
[----:B------:R-:W-:Y:S01]  /*0c00*/  ISETP.NE.AND P0, PT, R14, R25, PT ;  /* 0x000000190e00720c */ /* 0x000fe20003f05270 */
[----:B------:R-:W-:-:S03]  /*0c10*/  @P1 IMAD.WIDE R10, R11, 0x4, R4 ;  /* 0x000000040b0a1825 */ /* 0x000fc600078e0204 */
[----:B------:R-:W-:-:S13]  /*0c20*/  ISETP.EQ.OR P0, PT, R31, 0x2, !P0 ;  /* 0x000000021f00780c */ /* 0x000fda0004702670 */
[----:B------:R-:W-:Y:S02]  /*0c30*/  @!P0 R2UR UR6, R32 ;  /* 0x00000000200682ca */ /* 0x000fe400000e0000 */
[----:B------:R-:W-:Y:S01]  /*0c40*/  @!P0 R2UR UR7, R33 ;  /* 0x00000000210782ca */ /* 0x000fe200000e0000 */
[----:B--2---:R2:W-:-:S12]  /*0c50*/  @P1 STG.E desc[UR4][R10.64], R15 ;  /* 0x0000000f0a001986 */ /* 0x0045d8000c101904 */
[----:B------:R-:W3:Y:S01]  /*0c60*/  @!P0 LDG.E R17, desc[UR6][R8.64+0x8] ;  /* 0x0000080608118981 */ /* 0x000ee2000c1e1900 */
[----:B------:R-:W-:Y:S01]  /*0c70*/  @P1 VIADD R14, R34, 0x1 ;  /* 0x00000001220e1836 */ /* 0x000fe20000000000 */
[----:B------:R-:W-:Y:S02]  /*0c80*/  @!P0 R2UR UR4, R32 ;  /* 0x00000000200482ca */ /* 0x000fe400000e0000 */
[----:B------:R-:W-:Y:S02]  /*0c90*/  @!P0 R2UR UR5, R33 ;  /* 0x00000000210582ca */ /* 0x000fe400000e0000 */
[----:B------:R-:W-:-:S05]  /*0ca0*/  @P1 MOV R34, R14 ;  /* 0x0000000e00221202 */ /* 0x000fca0000000f00 */
[----:B------:R-:W-:Y:S02]  /*0cb0*/  @!P0 IMAD.IADD R31, R3, 0x1, R34 ;  /* 0x00000001031f8824 */ /* 0x000fe400078e0222 */
[----:B------:R-:W-:Y:S02]  /*0cc0*/  @!P0 VIADD R14, R34, 0x1 ;  /* 0x00000001220e8836 */ /* 0x000fe40000000000 */
[----:B------:R-:W-:-:S04]  /*0cd0*/  @!P0 IMAD.WIDE R4, R31, 0x4, R4 ;  /* 0x000000041f048825 */ /* 0x000fc800078e0204 */
[----:B------:R-:W-:Y:S01]  /*0ce0*/  @!P0 IMAD.MOV.U32 R34, RZ, RZ, R14 ;  /* 0x000000ffff228224 */ /* 0x000fe200078e000e */
[----:B---3--:R2:W-:Y:S06]  /*0cf0*/  @!P0 STG.E desc[UR4][R4.64], R17 ;  /* 0x0000001104008986 */ /* 0x0085ec000c101904 */
.L_x_7:
[----:B------:R-:W-:Y:S05]  /*0d00*/  BSYNC.RECONVERGENT B0 ;  /* 0x0000000000007941 */ /* 0x000fea0003800200 */
.L_x_6:
[----:B------:R-:W-:-:S04]  /*0d10*/  IADD3 R7, PT, PT, R7, 0x1, RZ ;  /* 0x0000000107077810 */ /* 0x000fc80007ffe0ff */
[----:B------:R-:W-:-:S13]  /*0d20*/  ISETP.NE.AND P0, PT, R7, R16, PT ;  /* 0x000000100700720c */ /* 0x000fda0003f05270 */
[----:B------:R-:W-:Y:S05]  /*0d30*/  @P0 BRA `(.L_x_14) ;  /* 0xfffffff400fc0947 */ /* 0x000fea000383ffff */
[----:B------:R-:W-:Y:S05]  /*0d40*/  BSYNC.RECONVERGENT B1 ;  /* 0x0000000000017941 */ /* 0x000fea0003800200 */
.L_x_5:
[----:B0-----:R-:W-:Y:S01]  /*0d50*/  R2UR UR4, R32 ;  /* 0x00000000200472ca */ /* 0x001fe200000e0000 */
[----:B------:R-:W-:Y:S01]  /*0d60*/  IMAD.WIDE.U32 R12, R25, 0x4, R12 ;  /* 0x00000004190c7825 */ /* 0x000fe200078e000c */
[----:B------:R-:W-:-:S13]  /*0d70*/  R2UR UR5, R33 ;  /* 0x00000000210572ca */ /* 0x000fda00000e0000 */
[----:B--2---:R0:W5:Y:S01]  /*0d80*/  LDG.E R17, desc[UR4][R12.64] ;  /* 0x000000040c117981 */ /* 0x004162000c1e1900 */
[----:B------:R-:W-:Y:S01]  /*0d90*/  IADD3 R0, P0, PT, R2, R3, RZ ;  /* 0x0000000302007210 */ /* 0x000fe20007f1e0ff */
[----:B------:R-:W-:Y:S01]  /*0da0*/  IMAD.MOV.U32 R8, RZ, RZ, R23 ;  /* 0x000000ffff087224 */ /* 0x000fe200078e0017 */
[----:B-1----:R-:W-:Y:S01]  /*0db0*/  MOV R11, R29 ;  /* 0x0000001d000b7202 */ /* 0x002fe20000000f00 */
[----:B------:R-:W-:Y:S01]  /*0dc0*/  IMAD.MOV.U32 R9, RZ, RZ, R19 ;  /* 0x000000ffff097224 */ /* 0x000fe200078e0013 */
[----:B------:R-:W-:Y:S01]  /*0dd0*/  LEA.HI.X.SX32 R5, R3, R30, 0x1, P0 ;  /* 0x0000001e03057211 */ /* 0x000fe200000f0eff */
[----:B------:R-:W-:Y:S01]  /*0de0*/  IMAD.MOV.U32 R10, RZ, RZ, R28 ;  /* 0x000000ffff0a7224 */ /* 0x000fe200078e001c */
[C---:B------:R-:W-:Y:S01]  /*0df0*/  LEA R4, P0, R0.reuse, R23, 0x2 ;  /* 0x0000001700047211 */ /* 0x040fe200078010ff */
[----:B------:R-:W-:Y:S01]  /*0e00*/  IMAD.MOV.U32 R21, RZ, RZ, 0x0 ;  /* 0x00000000ff157424 */ /* 0x000fe200078e00ff */
[----:B------:R-:W-:Y:S02]  /*0e10*/  MOV R20, 0xe40 ;  /* 0x00000e4000147802 */ /* 0x000fe40000000f00 */
[----:B0-----:R-:W-:-:S09]  /*0e20*/  LEA.HI.X R5, R0, R19, R5, 0x2, P0 ;  /* 0x0000001300057211 */ /* 0x001fd200000f1405 */
[----:B-----5:R-:W-:Y:S05]  /*0e30*/  CALL.REL.NOINC `($_Z14det_mat_kernelPiiS_S_S_$_Z14det_mat_devicePiiS_Ri) ;  /* 0xfffffff000c47944 */ /* 0x020fea0003c3ffff */
[C---:B------:R-:W-:Y:S01]  /*0e40*/  LOP3.LUT R0, R25.reuse, 0x1, RZ, 0xc0, !PT ;  /* 0x0000000119007812 */ /* 0x040fe200078ec0ff */
[----:B------:R-:W-:Y:S02]  /*0e50*/  VIADD R25, R25, 0x1 ;  /* 0x0000000119197836 */ /* 0x000fe40000000000 */
[----:B------:R-:W-:Y:S01]  /*0e60*/  IMAD R17, R17, R4, RZ ;  /* 0x0000000411117224 */ /* 0x000fe200078e02ff */
[----:B------:R-:W-:Y:S02]  /*0e70*/  ISETP.NE.U32.AND P0, PT, R0, 0x1, PT ;  /* 0x000000010000780c */ /* 0x000fe40003f05070 */
[----:B------:R-:W-:-:S11]  /*0e80*/  ISETP.NE.AND P1, PT, R25, R16, PT ;  /* 0x000000101900720c */ /* 0x000fd60003f25270 */
[----:B------:R-:W-:-:S05]  /*0e90*/  @!P0 IMAD.MOV R17, RZ, RZ, -R17 ;  /* 0x000000ffff118224 */ /* 0x000fca00078e0a11 */
[----:B------:R-:W-:Y:S01]  /*0ea0*/  IADD3 R18, PT, PT, R17, R18, RZ ;  /* 0x0000001211127210 */ /* 0x000fe20007ffe0ff */
[----:B------:R-:W-:Y:S06]  /*0eb0*/  @P1 BRA `(.L_x_15) ;  /* 0xfffffff4007c1947 */ /* 0x000fec000383ffff */
.L_x_4:
[----:B------:R-:W-:Y:S05]  /*0ec0*/  BSYNC.RECONVERGENT B6 ;  /* 0x0000000000067941 */ /* 0x000fea0003800200 */
.L_x_2:
[----:B------:R-:W-:Y:S05]  /*0ed0*/  BRA `(.L_x_16) ;  /* 0x00000000001c7947 */ /* 0x000fea0003800000 */
.L_x_1:
[----:B------:R-:W0:Y:S02]  /*0ee0*/  LDCU.64 UR4, c[0x0][0x358] ;  /* 0x00006b00ff0477ac */ /* 0x000e240008000a00 */
[----:B0-----:R-:W3:Y:S04]  /*0ef0*/  LDG.E R0, desc[UR4][R26.64+0x4] ;  /* 0x000004041a007981 */ /* 0x001ee8000c1e1900 */
[----:B--2---:R-:W3:Y:S04]  /*0f00*/  LDG.E R5, desc[UR4][R26.64+0x8] ;  /* 0x000008041a057981 */ /* 0x004ee8000c1e1900 */
[----:B------:R-:W2:Y:S04]  /*0f10*/  LDG.E R18, desc[UR4][R26.64] ;  /* 0x000000041a127981 */ /* 0x000ea8000c1e1900 */
[----:B------:R-:W2:Y:S01]  /*0f20*/  LDG.E R3, desc[UR4][R26.64+0xc] ;  /* 0x00000c041a037981 */ /* 0x000ea2000c1e1900 */
[----:B---3--:R-:W-:-:S04]  /*0f30*/  IMAD R0, R0, R5, RZ ;  /* 0x0000000500007224 */ /* 0x008fc800078e02ff */
[----:B--2---:R-:W-:-:S07]  /*0f40*/  IMAD R18, R18, R3, -R0 ;  /* 0x0000000312127224 */ /* 0x004fce00078e0a00 */
.L_x_16:
[----:B------:R-:W-:Y:S05]  /*0f50*/  BSYNC.RECONVERGENT B7 ;  /* 0x0000000000077941 */ /* 0x000fea0003800200 */
.L_x_0:
[----:B------:R-:W2:Y:S01]  /*0f60*/  LDL R20, [R1+0x14] ;  /* 0x0000140001147983 */ /* 0x000ea20000100800 */
[----:B------:R3:W-:Y:S05]  /*0f70*/  BMOV.32 B6, R22 ;  /* 0x0000001606007356 */ /* 0x0007ea0000000000 */
[----:B------:R-:W2:Y:S01]  /*0f80*/  LDL R21, [R1+0x18] ;  /* 0x0000180001157983 */ /* 0x000ea20000100800 */
[----:B------:R4:W-:Y:S05]  /*0f90*/  BMOV.32 B7, R24 ;  /* 0x0000001807007356 */ /* 0x0009ea0000000000 */
[----:B-----5:R-:W-:Y:S01]  /*0fa0*/  IMAD.MOV.U32 R4, RZ, RZ, R18 ;  /* 0x000000ffff047224 */ /* 0x020fe200078e0012 */
[----:B------:R-:W2:Y:S04]  /*0fb0*/  LDL R2, [R1] ;  /* 0x0000000001027983 */ /* 0x000ea80000100800 */
[----:B------:R-:W2:Y:S04]  /*0fc0*/  LDL R16, [R1+0x4] ;  /* 0x0000040001107983 */ /* 0x000ea80000100800 */
[----:B------:R-:W2:Y:S04]  /*0fd0*/  LDL R17, [R1+0x8] ;  /* 0x0000080001117983 */ /* 0x000ea80000100800 */
[----:B------:R-:W2:Y:S04]  /*0fe0*/  LDL R18, [R1+0xc] ;  /* 0x00000c0001127983 */ /* 0x000ea80000100800 */
[----:B------:R-:W2:Y:S04]  /*0ff0*/  LDL R19, [R1+0x10] ;  /* 0x0000100001137983 */ /* 0x000ea80000100800 */
[----:B---3--:R-:W2:Y:S04]  /*1000*/  LDL R22, [R1+0x1c] ;  /* 0x00001c0001167983 */ /* 0x008ea80000100800 */
[----:B------:R-:W2:Y:S04]  /*1010*/  LDL R23, [R1+0x20] ;  /* 0x0000200001177983 */ /* 0x000ea80000100800 */
[----:B----4-:R-:W2:Y:S04]  /*1020*/  LDL R24, [R1+0x24] ;  /* 0x0000240001187983 */ /* 0x010ea80000100800 */
[----:B------:R-:W2:Y:S04]  /*1030*/  LDL R25, [R1+0x28] ;  /* 0x0000280001197983 */ /* 0x000ea80000100800 */
[----:B-1----:R-:W2:Y:S04]  /*1040*/  LDL R26, [R1+0x2c] ;  /* 0x00002c00011a7983 */ /* 0x002ea80000100800 */
[----:B------:R-:W2:Y:S04]  /*1050*/  LDL R27, [R1+0x30] ;  /* 0x00003000011b7983 */ /* 0x000ea80000100800 */
[----:B0-----:R-:W2:Y:S04]  /*1060*/  LDL R28, [R1+0x34] ;  /* 0x00003400011c7983 */ /* 0x001ea80000100800 */
[----:B------:R-:W2:Y:S04]  /*1070*/  LDL R29, [R1+0x38] ;  /* 0x00003800011d7983 */ /* 0x000ea80000100800 */
[----:B------:R-:W2:Y:S04]  /*1080*/  LDL R30, [R1+0x3c] ;  /* 0x00003c00011e7983 */ /* 0x000ea80000100800 */
[----:B------:R-:W2:Y:S04]  /*1090*/  LDL R31, [R1+0x40] ;  /* 0x00004000011f7983 */ /* 0x000ea80000100800 */
[----:B------:R-:W2:Y:S04]  /*10a0*/  LDL R36, [R1+0x44] ;  /* 0x0000440001247983 */ /* 0x000ea80000100800 */
[----:B------:R-:W2:Y:S04]  /*10b0*/  LDL R37, [R1+0x48] ;  /* 0x0000480001257983 */ /* 0x000ea80000100800 */
[----:B------:R-:W2:Y:S04]  /*10c0*/  LDL R38, [R1+0x4c] ;  /* 0x00004c0001267983 */ /* 0x000ea80000100800 */
[----:B------:R0:W2:Y:S02]  /*10d0*/  LDL R39, [R1+0x50] ;  /* 0x0000500001277983 */ /* 0x0000a40000100800 */
[----:B0-----:R-:W-:Y:S01]  /*10e0*/  VIADD R1, R1, 0x58 ;  /* 0x0000005801017836 */ /* 0x001fe20000000000 */
[----:B--2---:R-:W-:Y:S06]  /*10f0*/  RET.REL.NODEC R20 `(_Z14det_mat_kernelPiiS_S_S_) ;  /* 0xffffffec14c07950 */ /* 0x004fec0003c3ffff */
.L_x_17:
[----:B------:R-:W-:-:S00]  /*1100*/  BRA `(.L_x_17) ;  /* 0xfffffffc00fc7947 */ /* 0x000fc0000383ffff */
[----:B------:R-:W-:-:S00]  /*1110*/  NOP ;  /* 0x0000000000007918 */ /* 0x000fc00000000000 */
        /* <DEDUP_REMOVED lines=14> */
.L_x_18:


//--------------------- .nv.shared.reserved.0     --------------------------
	.section	.nv.shared.reserved.0,"aw",@nobits
	.weak		__nv_reservedSMEM_offset_0_alias
	.size		__nv_reservedSMEM_offset_0_alias, 0, 64
	.other		__nv_reservedSMEM_offset_0_alias,@"STO_CUDA_RESERVED_SHARED STV_DEFAULT"
__nv_reservedSMEM_offset_0_alias:
	.zero		0
	.zero		64


//--------------------- .nv.constant0._Z14det_mat_kernelPiiS_S_S_ --------------------------
	.section	.nv.constant0._Z14det_mat_kernelPiiS_S_S_,"a",@progbits
	.sectionflags	@""
	.align	4
.nv.constant0._Z14det_mat_kernelPiiS_S_S_:
	.zero		936


//--------------------- SYMBOLS --------------------------

	.type		.nv.reservedSmem.offset0,@object
	.size		.nv.reservedSmem.offset0,0x4
